	.target	sm_100

	.elftype	@"ET_EXEC"


//--------------------- .note.nv.tkinfo           --------------------------
	.section	.note.nv.tkinfo,"",@"SHT_NOTE"
	.sectionflags	@"SHF_NOTE_NV_TKINFO"
	.tkinfo
        /*0018*/ 	.word	0x00000080
        /*0030*/ 	.string	""
        /*0030*/ 	.string	"ptxas"
        /*0030*/ 	.string	"Cuda compilation tools, release 12.8, V12.8.93"
        /*0030*/ 	.string	"Build cuda_12.8.r12.8/compiler.35583870_0"
        /*0030*/ 	.string	"-arch sm_100 -m 64 "



//--------------------- .note.nv.cuver            --------------------------
	.section	.note.nv.cuver,"",@"SHT_NOTE"
	.sectionflags	@"SHF_NOTE_NV_CUVER"
        /*0018*/ 	.short	0x0001
        /*001a*/ 	.short	0x0064
        /*001c*/ 	.short	0x0001
        /*001e*/ 	.short	0x0000
        /*0020*/ 	.short	0x0001
        /*0022*/ 	.short	0x0000


//--------------------- .nv.info                  --------------------------
	.section	.nv.info,"",@"SHT_CUDA_INFO"
	.align	4


	//----- nvinfo : EIATTR_REGCOUNT
	.align		4
        /*0000*/ 	.byte	0x04, 0x2f
        /*0002*/ 	.short	(.L_1 - .L_0)
	.align		4
.L_0:
        /*0004*/ 	.word	index@(vec_add)
        /*0008*/ 	.word	0x0000000c


	//----- nvinfo : EIATTR_FRAME_SIZE
	.align		4
.L_1:
        /*000c*/ 	.byte	0x04, 0x11
        /*000e*/ 	.short	(.L_3 - .L_2)
	.align		4
.L_2:
        /*0010*/ 	.word	index@(vec_add)
        /*0014*/ 	.word	0x00000000


	//----- nvinfo : EIATTR_MIN_STACK_SIZE
	.align		4
.L_3:
        /*0018*/ 	.byte	0x04, 0x12
        /*001a*/ 	.short	(.L_5 - .L_4)
	.align		4
.L_4:
        /*001c*/ 	.word	index@(vec_add)
        /*0020*/ 	.word	0x00000000
.L_5:


//--------------------- .nv.info.vec_add          --------------------------
	.section	.nv.info.vec_add,"",@"SHT_CUDA_INFO"
	.sectionflags	@""
	.align	4


	//----- nvinfo : EIATTR_CUDA_API_VERSION
	.align		4
        /*0000*/ 	.byte	0x04, 0x37
        /*0002*/ 	.short	(.L_7 - .L_6)
.L_6:
        /*0004*/ 	.word	0x00000080


	//----- nvinfo : EIATTR_KPARAM_INFO
	.align		4
.L_7:
        /*0008*/ 	.byte	0x04, 0x17
        /*000a*/ 	.short	(.L_9 - .L_8)
.L_8:
        /*000c*/ 	.word	0x00000000
        /*0010*/ 	.short	0x0003
        /*0012*/ 	.short	0x0018
        /*0014*/ 	.byte	0x00, 0xf0, 0x11, 0x00


	//----- nvinfo : EIATTR_KPARAM_INFO
	.align		4
.L_9:
        /*0018*/ 	.byte	0x04, 0x17
        /*001a*/ 	.short	(.L_11 - .L_10)
.L_10:
        /*001c*/ 	.word	0x00000000
        /*0020*/ 	.short	0x0002
        /*0022*/ 	.short	0x0010
        /*0024*/ 	.byte	0x00, 0xf0, 0x21, 0x00


	//----- nvinfo : EIATTR_KPARAM_INFO
	.align		4
.L_11:
        /*0028*/ 	.byte	0x04, 0x17
        /*002a*/ 	.short	(.L_13 - .L_12)
.L_12:
        /*002c*/ 	.word	0x00000000
        /*0030*/ 	.short	0x0001
        /*0032*/ 	.short	0x0008
        /*0034*/ 	.byte	0x00, 0xf0, 0x21, 0x00


	//----- nvinfo : EIATTR_KPARAM_INFO
	.align		4
.L_13:
        /*0038*/ 	.byte	0x04, 0x17
        /*003a*/ 	.short	(.L_15 - .L_14)
.L_14:
        /*003c*/ 	.word	0x00000000
        /*0040*/ 	.short	0x0000
        /*0042*/ 	.short	0x0000
        /*0044*/ 	.byte	0x00, 0xf0, 0x21, 0x00


	//----- nvinfo : EIATTR_SPARSE_MMA_MASK
	.align		4
.L_15:
        /*0048*/ 	.byte	0x03, 0x50
        /*004a*/ 	.short	0x0000


	//----- nvinfo : EIATTR_MAXREG_COUNT
	.align		4
        /*004c*/ 	.byte	0x03, 0x1b
        /*004e*/ 	.short	0x00ff


	//----- nvinfo : EIATTR_VRC_CTA_INIT_COUNT
	.align		4
        /*0050*/ 	.byte	0x02, 0x4a
	.zero		1
	.zero		1


	//----- nvinfo : EIATTR_EXIT_INSTR_OFFSETS
	.align		4
        /*0054*/ 	.byte	0x04, 0x1c
        /*0056*/ 	.short	(.L_17 - .L_16)


	//   ....[0]....
.L_16:
        /*0058*/ 	.word	0x00000070


	//   ....[1]....
        /*005c*/ 	.word	0x00000130


	//----- nvinfo : EIATTR_CBANK_PARAM_SIZE
	.align		4
.L_17:
        /*0060*/ 	.byte	0x03, 0x19
        /*0062*/ 	.short	0x001c


	//----- nvinfo : EIATTR_PARAM_CBANK
	.align		4
        /*0064*/ 	.byte	0x04, 0x0a
        /*0066*/ 	.short	(.L_19 - .L_18)
	.align		4
.L_18:
        /*0068*/ 	.word	index@(.nv.constant0.vec_add)
        /*006c*/ 	.short	0x0380
        /*006e*/ 	.short	0x001c


	//----- nvinfo : EIATTR_SW_WAR
	.align		4
.L_19:
        /*0070*/ 	.byte	0x04, 0x36
        /*0072*/ 	.short	(.L_21 - .L_20)
.L_20:
        /*0074*/ 	.word	0x00000008
.L_21:


//--------------------- .nv.compat                --------------------------
	.section	.nv.compat,"",@"SHT_CUDA_COMPAT_INFO"
	.align	4
        /*0000*/ 	.byte	0x02, 0x02, 0x01, 0x00, 0x02, 0x05, 0x05, 0x00, 0x02, 0x03, 0x00, 0x00, 0x02, 0x06, 0x01, 0x00


//--------------------- .nv.callgraph             --------------------------
	.section	.nv.callgraph,"",@"SHT_CUDA_CALLGRAPH"
	.align	4
	.sectionentsize	8
	.align		4
        /*0000*/ 	.word	0x00000000
	.align		4
        /*0004*/ 	.word	0xffffffff
	.align		4
        /*0008*/ 	.word	0x00000000
	.align		4
        /*000c*/ 	.word	0xfffffffe
	.align		4
        /*0010*/ 	.word	0x00000000
	.align		4
        /*0014*/ 	.word	0xfffffffd
	.align		4
        /*0018*/ 	.word	0x00000000
	.align		4
        /*001c*/ 	.word	0xfffffffc


//--------------------- .text.vec_add             --------------------------
	.section	.text.vec_add,"ax",@progbits
	.align	128
        .global         vec_add
        .type           vec_add,@function
        .size           vec_add,(.L_x_1 - vec_add)
        .other          vec_add,@"STO_CUDA_ENTRY STV_DEFAULT"
vec_add:
.text.vec_add:
[----:B------:R-:W0:Y:S01]  /*0000*/  LDC R1, c[0x0][0x37c] ;  /* 0x0000df00ff017b82 */ /* 0x000e220000000800 */
[----:B------:R-:W1:Y:S07]  /*0010*/  S2R R0, SR_TID.X ;  /* 0x0000000000007919 */ /* 0x000e6e0000002100 */
[----:B------:R-:W1:Y:S01]  /*0020*/  S2UR UR4, SR_CTAID.X ;  /* 0x00000000000479c3 */ /* 0x000e620000002500 */
[----:B------:R-:W2:Y:S07]  /*0030*/  LDCU UR5, c[0x0][0x398] ;  /* 0x00007300ff0577ac */ /* 0x000eae0008000800 */
[----:B------:R-:W1:Y:S02]  /*0040*/  LDC R9, c[0x0][0x360] ;  /* 0x0000d800ff097b82 */ /* 0x000e640000000800 */
[----:B-1----:R-:W-:-:S05]  /*0050*/  IMAD R9, R9, UR4, R0 ;  /* 0x0000000409097c24 */ /* 0x002fca000f8e0200 */
[----:B--2---:R-:W-:-:S13]  /*0060*/  ISETP.GE.AND P0, PT, R9, UR5, PT ;  /* 0x0000000509007c0c */ /* 0x004fda000bf06270 */
[----:B0-----:R-:W-:Y:S05]  /*0070*/  @P0 EXIT ;  /* 0x000000000000094d */ /* 0x001fea0003800000 */
[----:B------:R-:W0:Y:S01]  /*0080*/  LDC.64 R2, c[0x0][0x380] ;  /* 0x0000e000ff027b82 */ /* 0x000e220000000a00 */
[----:B------:R-:W1:Y:S07]  /*0090*/  LDCU.64 UR4, c[0x0][0x358] ;  /* 0x00006b00ff0477ac */ /* 0x000e6e0008000a00 */
[----:B------:R-:W2:Y:S08]  /*00a0*/  LDC.64 R4, c[0x0][0x388] ;  /* 0x0000e200ff047b82 */ /* 0x000eb00000000a00 */
[----:B------:R-:W3:Y:S01]  /*00b0*/  LDC.64 R6, c[0x0][0x390] ;  /* 0x0000e400ff067b82 */ /* 0x000ee20000000a00 */
[----:B0-----:R-:W-:-:S06]  /*00c0*/  IMAD.WIDE R2, R9, 0x4, R2 ;  /* 0x0000000409027825 */ /* 0x001fcc00078e0202 */
[----:B-1----:R-:W4:Y:S01]  /*00d0*/  LDG.E.CONSTANT R2, desc[UR4][R2.64] ;  /* 0x0000000402027981 */ /* 0x002f22000c1e9900 */
[----:B--2---:R-:W-:-:S06]  /*00e0*/  IMAD.WIDE R4, R9, 0x4, R4 ;  /* 0x0000000409047825 */ /* 0x004fcc00078e0204 */
[----:B------:R-:W4:Y:S01]  /*00f0*/  LDG.E.CONSTANT R5, desc[UR4][R4.64] ;  /* 0x0000000404057981 */ /* 0x000f22000c1e9900 */
[----:B---3--:R-:W-:-:S04]  /*0100*/  IMAD.WIDE R6, R9, 0x4, R6 ;  /* 0x0000000409067825 */ /* 0x008fc800078e0206 */
[----:B----4-:R-:W-:-:S05]  /*0110*/  FADD R9, R2, R5 ;  /* 0x0000000502097221 */ /* 0x010fca0000000000 */
[----:B------:R-:W-:Y:S01]  /*0120*/  STG.E desc[UR4][R6.64], R9 ;  /* 0x0000000906007986 */ /* 0x000fe2000c101904 */
[----:B------:R-:W-:Y:S05]  /*0130*/  EXIT ;  /* 0x000000000000794d */ /* 0x000fea0003800000 */
.L_x_0:
[----:B------:R-:W-:-:S00]  /*0140*/  BRA `(.L_x_0) ;  /* 0xfffffffc00fc7947 */ /* 0x000fc0000383ffff */
[----:B------:R-:W-:-:S00]  /*0150*/  NOP ;  /* 0x0000000000007918 */ /* 0x000fc00000000000 */
        /* <DEDUP_REMOVED lines=10> */
.L_x_1:


//--------------------- .nv.shared.reserved.0     --------------------------
	.section	.nv.shared.reserved.0,"aw",@nobits
	.weak		__nv_reservedSMEM_offset_0_alias
	.size		__nv_reservedSMEM_offset_0_alias, 0, 64
	.other		__nv_reservedSMEM_offset_0_alias,@"STO_CUDA_RESERVED_SHARED STV_DEFAULT"
__nv_reservedSMEM_offset_0_alias:
	.zero		0
	.zero		64


//--------------------- .nv.constant0.vec_add     --------------------------
	.section	.nv.constant0.vec_add,"a",@progbits
	.sectionflags	@""
	.align	4
.nv.constant0.vec_add:
	.zero		924


//--------------------- SYMBOLS --------------------------

	.type		.nv.reservedSmem.offset0,@object
	.size		.nv.reservedSmem.offset0,0x4
